//
// Generated by NVIDIA NVVM Compiler
//
// Compiler Build ID: CL-36424714
// Cuda compilation tools, release 13.0, V13.0.88
// Based on NVVM 20.0.0
//

.version 9.0
.target sm_100
.address_size 64

	// .globl	_Z17compute_2d_kerneliiiiiidPdS_

.visible .entry _Z17compute_2d_kerneliiiiiidPdS_(
	.param .u32 _Z17compute_2d_kerneliiiiiidPdS__param_0,
	.param .u32 _Z17compute_2d_kerneliiiiiidPdS__param_1,
	.param .u32 _Z17compute_2d_kerneliiiiiidPdS__param_2,
	.param .u32 _Z17compute_2d_kerneliiiiiidPdS__param_3,
	.param .u32 _Z17compute_2d_kerneliiiiiidPdS__param_4,
	.param .u32 _Z17compute_2d_kerneliiiiiidPdS__param_5,
	.param .f64 _Z17compute_2d_kerneliiiiiidPdS__param_6,
	.param .u64 .ptr .align 1 _Z17compute_2d_kerneliiiiiidPdS__param_7,
	.param .u64 .ptr .align 1 _Z17compute_2d_kerneliiiiiidPdS__param_8
)
{
	.reg .pred 	%p<17>;
	.reg .b32 	%r<87>;
	.reg .b64 	%rd<46>;
	.reg .b64 	%fd<108>;

	ld.param.u32 	%r30, [_Z17compute_2d_kerneliiiiiidPdS__param_0];
	ld.param.u32 	%r35, [_Z17compute_2d_kerneliiiiiidPdS__param_5];
	ld.param.f64 	%fd5, [_Z17compute_2d_kerneliiiiiidPdS__param_6];
	ld.param.u64 	%rd9, [_Z17compute_2d_kerneliiiiiidPdS__param_7];
	ld.param.u64 	%rd10, [_Z17compute_2d_kerneliiiiiidPdS__param_8];
	cvta.to.global.u64 	%rd1, %rd10;
	cvta.to.global.u64 	%rd2, %rd9;
	add.f64 	%fd6, %fd5, %fd5;
	mul.f64 	%fd1, %fd5, %fd6;
	mov.u32 	%r36, %tid.x;
	mov.u32 	%r37, %ctaid.x;
	mov.u32 	%r38, %ntid.x;
	mad.lo.s32 	%r86, %r37, %r38, %r36;
	mov.u32 	%r39, %tid.y;
	mov.u32 	%r40, %ctaid.y;
	mov.u32 	%r41, %ntid.y;
	mad.lo.s32 	%r78, %r40, %r41, %r39;
	setp.ge.s32 	%p1, %r78, %r35;
	@%p1 bra 	$L__BB0_17;
	cvt.s64.s32 	%rd30, %r30;
	mul.wide.s32 	%rd31, %r30, 8;
$L__BB0_2:
	ld.param.u32 	%r76, [_Z17compute_2d_kerneliiiiiidPdS__param_4];
	setp.ge.s32 	%p2, %r86, %r76;
	@%p2 bra 	$L__BB0_16;
	ld.param.u32 	%r74, [_Z17compute_2d_kerneliiiiiidPdS__param_3];
	ld.param.u32 	%r72, [_Z17compute_2d_kerneliiiiiidPdS__param_1];
	mul.lo.s32 	%r42, %r78, %r74;
	sub.s32 	%r43, %r72, %r74;
	setp.eq.s32 	%p3, %r42, %r43;
	selp.s32 	%r44, -1, 0, %p3;
	add.s32 	%r45, %r42, %r74;
	add.s32 	%r5, %r45, %r44;
$L__BB0_4:
	ld.param.u32 	%r75, [_Z17compute_2d_kerneliiiiiidPdS__param_3];
	mov.u32 	%r46, %ctaid.y;
	mov.u32 	%r47, %ntid.y;
	mov.u32 	%r48, %tid.y;
	mad.lo.s32 	%r49, %r46, %r47, %r48;
	setp.eq.s32 	%p4, %r49, 0;
	selp.u32 	%r50, 1, 0, %p4;
	mad.lo.s32 	%r81, %r78, %r75, %r50;
	setp.ge.s32 	%p5, %r81, %r5;
	@%p5 bra 	$L__BB0_15;
	ld.param.u32 	%r73, [_Z17compute_2d_kerneliiiiiidPdS__param_2];
	mul.lo.s32 	%r51, %r86, %r73;
	sub.s32 	%r52, %r30, %r73;
	setp.eq.s32 	%p6, %r51, %r52;
	selp.s32 	%r53, -1, 0, %p6;
	mov.u32 	%r54, %ctaid.x;
	mov.u32 	%r55, %ntid.x;
	mov.u32 	%r56, %tid.x;
	mad.lo.s32 	%r57, %r54, %r55, %r56;
	setp.eq.s32 	%p7, %r57, 0;
	selp.u32 	%r58, 1, 0, %p7;
	add.s32 	%r8, %r51, %r58;
	add.s32 	%r59, %r73, %r53;
	add.s32 	%r9, %r59, %r51;
	selp.s32 	%r60, -1, 0, %p7;
	add.s32 	%r61, %r59, %r60;
	and.b32  	%r10, %r61, 3;
	cvt.rn.f64.s32 	%fd7, %r8;
	mul.f64 	%fd8, %fd5, %fd7;
	add.f64 	%fd9, %fd8, 0dBFF0000000000000;
	mul.f64 	%fd2, %fd8, %fd9;
	add.s32 	%r11, %r8, 1;
	cvt.rn.f64.s32 	%fd10, %r11;
	mul.f64 	%fd11, %fd5, %fd10;
	add.f64 	%fd12, %fd11, 0dBFF0000000000000;
	mul.f64 	%fd3, %fd11, %fd12;
	add.s32 	%r12, %r8, 2;
	sub.s32 	%r13, %r58, %r59;
$L__BB0_6:
	setp.ge.s32 	%p8, %r8, %r9;
	cvt.rn.f64.s32 	%fd13, %r81;
	mul.f64 	%fd14, %fd5, %fd13;
	add.f64 	%fd15, %fd14, 0dBFF0000000000000;
	mul.f64 	%fd4, %fd14, %fd15;
	mul.lo.s32 	%r15, %r81, %r30;
	@%p8 bra 	$L__BB0_14;
	setp.eq.s32 	%p9, %r10, 0;
	mov.u32 	%r82, %r8;
	@%p9 bra 	$L__BB0_11;
	setp.eq.s32 	%p10, %r10, 1;
	add.s32 	%r62, %r8, %r15;
	mul.wide.s32 	%rd11, %r62, 8;
	add.s64 	%rd3, %rd2, %rd11;
	ld.global.f64 	%fd16, [%rd3+-8];
	ld.global.f64 	%fd17, [%rd3+8];
	add.f64 	%fd18, %fd16, %fd17;
	sub.s32 	%r63, %r62, %r30;
	mul.wide.s32 	%rd12, %r63, 8;
	add.s64 	%rd13, %rd2, %rd12;
	ld.global.f64 	%fd19, [%rd13];
	add.f64 	%fd20, %fd18, %fd19;
	cvt.s64.s32 	%rd4, %r30;
	mul.wide.s32 	%rd14, %r30, 8;
	add.s64 	%rd15, %rd3, %rd14;
	ld.global.f64 	%fd21, [%rd15];
	add.f64 	%fd22, %fd20, %fd21;
	add.f64 	%fd23, %fd4, %fd2;
	mul.f64 	%fd24, %fd1, %fd23;
	sub.f64 	%fd25, %fd22, %fd24;
	mul.f64 	%fd26, %fd25, 0d3FD0000000000000;
	add.s64 	%rd16, %rd1, %rd11;
	st.global.f64 	[%rd16], %fd26;
	mov.u32 	%r82, %r11;
	@%p10 bra 	$L__BB0_11;
	setp.eq.s32 	%p11, %r10, 2;
	ld.global.f64 	%fd27, [%rd3];
	cvt.s64.s32 	%rd17, %r15;
	cvt.s64.s32 	%rd18, %r8;
	add.s64 	%rd19, %rd18, %rd17;
	shl.b64 	%rd20, %rd19, 3;
	add.s64 	%rd21, %rd20, %rd2;
	add.s64 	%rd5, %rd21, 8;
	ld.global.f64 	%fd28, [%rd21+16];
	add.f64 	%fd29, %fd27, %fd28;
	sub.s64 	%rd22, %rd19, %rd4;
	shl.b64 	%rd23, %rd22, 3;
	add.s64 	%rd6, %rd2, %rd23;
	ld.global.f64 	%fd30, [%rd6+8];
	add.f64 	%fd31, %fd29, %fd30;
	add.s64 	%rd24, %rd19, %rd4;
	shl.b64 	%rd25, %rd24, 3;
	add.s64 	%rd7, %rd2, %rd25;
	ld.global.f64 	%fd32, [%rd7+8];
	add.f64 	%fd33, %fd31, %fd32;
	add.f64 	%fd34, %fd4, %fd3;
	mul.f64 	%fd35, %fd1, %fd34;
	sub.f64 	%fd36, %fd33, %fd35;
	mul.f64 	%fd37, %fd36, 0d3FD0000000000000;
	add.s64 	%rd8, %rd1, %rd20;
	st.global.f64 	[%rd8+8], %fd37;
	mov.u32 	%r82, %r12;
	@%p11 bra 	$L__BB0_11;
	add.s32 	%r82, %r8, 3;
	ld.global.f64 	%fd38, [%rd5];
	ld.global.f64 	%fd39, [%rd5+16];
	add.f64 	%fd40, %fd38, %fd39;
	ld.global.f64 	%fd41, [%rd6+16];
	add.f64 	%fd42, %fd40, %fd41;
	ld.global.f64 	%fd43, [%rd7+16];
	add.f64 	%fd44, %fd42, %fd43;
	cvt.rn.f64.s32 	%fd45, %r12;
	mul.f64 	%fd46, %fd5, %fd45;
	add.f64 	%fd47, %fd46, 0dBFF0000000000000;
	fma.rn.f64 	%fd48, %fd46, %fd47, %fd4;
	mul.f64 	%fd49, %fd1, %fd48;
	sub.f64 	%fd50, %fd44, %fd49;
	mul.f64 	%fd51, %fd50, 0d3FD0000000000000;
	st.global.f64 	[%rd8+16], %fd51;
$L__BB0_11:
	setp.gt.u32 	%p12, %r13, -4;
	@%p12 bra 	$L__BB0_14;
	add.s32 	%r84, %r82, %r15;
	add.s32 	%r64, %r81, -1;
	mad.lo.s32 	%r83, %r30, %r64, %r82;
	cvt.s64.s32 	%rd34, %r15;
$L__BB0_13:
	cvt.rn.f64.s32 	%fd52, %r82;
	mul.f64 	%fd53, %fd5, %fd52;
	mul.wide.s32 	%rd26, %r84, 8;
	add.s64 	%rd27, %rd2, %rd26;
	ld.global.f64 	%fd54, [%rd27+-8];
	ld.global.f64 	%fd55, [%rd27+8];
	add.f64 	%fd56, %fd54, %fd55;
	mul.wide.s32 	%rd28, %r83, 8;
	add.s64 	%rd29, %rd2, %rd28;
	ld.global.f64 	%fd57, [%rd29];
	add.f64 	%fd58, %fd56, %fd57;
	add.s64 	%rd32, %rd27, %rd31;
	ld.global.f64 	%fd59, [%rd32];
	add.f64 	%fd60, %fd58, %fd59;
	add.f64 	%fd61, %fd53, 0dBFF0000000000000;
	fma.rn.f64 	%fd62, %fd53, %fd61, %fd4;
	mul.f64 	%fd63, %fd1, %fd62;
	sub.f64 	%fd64, %fd60, %fd63;
	mul.f64 	%fd65, %fd64, 0d3FD0000000000000;
	add.s64 	%rd33, %rd1, %rd26;
	st.global.f64 	[%rd33], %fd65;
	add.s32 	%r65, %r82, 1;
	cvt.rn.f64.s32 	%fd66, %r65;
	mul.f64 	%fd67, %fd5, %fd66;
	ld.global.f64 	%fd68, [%rd27];
	cvt.s64.s32 	%rd35, %r82;
	add.s64 	%rd36, %rd35, %rd34;
	shl.b64 	%rd37, %rd36, 3;
	add.s64 	%rd38, %rd37, %rd2;
	ld.global.f64 	%fd69, [%rd38+16];
	add.f64 	%fd70, %fd68, %fd69;
	sub.s64 	%rd39, %rd36, %rd30;
	shl.b64 	%rd40, %rd39, 3;
	add.s64 	%rd41, %rd2, %rd40;
	ld.global.f64 	%fd71, [%rd41+8];
	add.f64 	%fd72, %fd70, %fd71;
	add.s64 	%rd42, %rd36, %rd30;
	shl.b64 	%rd43, %rd42, 3;
	add.s64 	%rd44, %rd2, %rd43;
	ld.global.f64 	%fd73, [%rd44+8];
	add.f64 	%fd74, %fd72, %fd73;
	add.f64 	%fd75, %fd67, 0dBFF0000000000000;
	fma.rn.f64 	%fd76, %fd67, %fd75, %fd4;
	mul.f64 	%fd77, %fd1, %fd76;
	sub.f64 	%fd78, %fd74, %fd77;
	mul.f64 	%fd79, %fd78, 0d3FD0000000000000;
	add.s64 	%rd45, %rd1, %rd37;
	st.global.f64 	[%rd45+8], %fd79;
	add.s32 	%r66, %r82, 2;
	cvt.rn.f64.s32 	%fd80, %r66;
	mul.f64 	%fd81, %fd5, %fd80;
	ld.global.f64 	%fd82, [%rd38+8];
	ld.global.f64 	%fd83, [%rd38+24];
	add.f64 	%fd84, %fd82, %fd83;
	ld.global.f64 	%fd85, [%rd41+16];
	add.f64 	%fd86, %fd84, %fd85;
	ld.global.f64 	%fd87, [%rd44+16];
	add.f64 	%fd88, %fd86, %fd87;
	add.f64 	%fd89, %fd81, 0dBFF0000000000000;
	fma.rn.f64 	%fd90, %fd81, %fd89, %fd4;
	mul.f64 	%fd91, %fd1, %fd90;
	sub.f64 	%fd92, %fd88, %fd91;
	mul.f64 	%fd93, %fd92, 0d3FD0000000000000;
	st.global.f64 	[%rd45+16], %fd93;
	add.s32 	%r67, %r82, 3;
	cvt.rn.f64.s32 	%fd94, %r67;
	mul.f64 	%fd95, %fd5, %fd94;
	ld.global.f64 	%fd96, [%rd38+16];
	ld.global.f64 	%fd97, [%rd38+32];
	add.f64 	%fd98, %fd96, %fd97;
	ld.global.f64 	%fd99, [%rd41+24];
	add.f64 	%fd100, %fd98, %fd99;
	ld.global.f64 	%fd101, [%rd44+24];
	add.f64 	%fd102, %fd100, %fd101;
	add.f64 	%fd103, %fd95, 0dBFF0000000000000;
	fma.rn.f64 	%fd104, %fd95, %fd103, %fd4;
	mul.f64 	%fd105, %fd1, %fd104;
	sub.f64 	%fd106, %fd102, %fd105;
	mul.f64 	%fd107, %fd106, 0d3FD0000000000000;
	st.global.f64 	[%rd45+24], %fd107;
	add.s32 	%r84, %r84, 4;
	add.s32 	%r83, %r83, 4;
	add.s32 	%r82, %r82, 4;
	setp.ne.s32 	%p13, %r82, %r9;
	@%p13 bra 	$L__BB0_13;
$L__BB0_14:
	add.s32 	%r81, %r81, 1;
	setp.ne.s32 	%p14, %r81, %r5;
	@%p14 bra 	$L__BB0_6;
$L__BB0_15:
	ld.param.u32 	%r77, [_Z17compute_2d_kerneliiiiiidPdS__param_4];
	mov.u32 	%r68, %ntid.x;
	mov.u32 	%r69, %nctaid.x;
	mad.lo.s32 	%r86, %r68, %r69, %r86;
	setp.lt.s32 	%p15, %r86, %r77;
	@%p15 bra 	$L__BB0_4;
$L__BB0_16:
	mov.u32 	%r70, %ntid.y;
	mov.u32 	%r71, %nctaid.y;
	mad.lo.s32 	%r78, %r70, %r71, %r78;
	setp.lt.s32 	%p16, %r78, %r35;
	@%p16 bra 	$L__BB0_2;
$L__BB0_17:
	ret;

}


// ===== COMPILED SASS (sm_100) =====

	.target	sm_100

	.elftype	@"ET_EXEC"


//--------------------- .note.nv.tkinfo           --------------------------
	.section	.note.nv.tkinfo,"",@"SHT_NOTE"
	.sectionflags	@"SHF_NOTE_NV_TKINFO"
	.tkinfo
        /*0018*/ 	.word	0x00000002
        /*0030*/ 	.string	""
        /*0030*/ 	.string	"ptxas"
        /*0030*/ 	.string	"Cuda compilation tools, release 13.0, V13.0.88"
        /*0030*/ 	.string	"Build cuda_13.0.r13.0/compiler.36424714_0"
        /*0030*/ 	.string	"-arch sm_100 -m 64 "



//--------------------- .note.nv.cuinfo           --------------------------
	.section	.note.nv.cuinfo,"",@"SHT_NOTE"
	.sectionflags	@"SHF_NOTE_NV_CUINFO"
        /*0018*/ 	.short	0x0002
        /*001a*/ 	.short	0x0064
        /*001c*/ 	.short	0x0082
	.zero		2


//--------------------- .nv.info                  --------------------------
	.section	.nv.info,"",@"SHT_CUDA_INFO"
	.align	4


	//----- nvinfo : EIATTR_REGCOUNT
	.align		4
        /*0000*/ 	.byte	0x04, 0x2f
        /*0002*/ 	.short	(.L_1 - .L_0)
	.align		4
.L_0:
        /*0004*/ 	.word	index@(_Z17compute_2d_kerneliiiiiidPdS_)
        /*0008*/ 	.word	0x00000028


	//----- nvinfo : EIATTR_FRAME_SIZE
	.align		4
.L_1:
        /*000c*/ 	.byte	0x04, 0x11
        /*000e*/ 	.short	(.L_3 - .L_2)
	.align		4
.L_2:
        /*0010*/ 	.word	index@(_Z17compute_2d_kerneliiiiiidPdS_)
        /*0014*/ 	.word	0x00000000


	//----- nvinfo : EIATTR_MIN_STACK_SIZE
	.align		4
.L_3:
        /*0018*/ 	.byte	0x04, 0x12
        /*001a*/ 	.short	(.L_5 - .L_4)
	.align		4
.L_4:
        /*001c*/ 	.word	index@(_Z17compute_2d_kerneliiiiiidPdS_)
        /*0020*/ 	.word	0x00000000
.L_5:


//--------------------- .nv.compat                --------------------------
	.section	.nv.compat,"",@"SHT_CUDA_COMPAT_INFO"
	.align	4
        /*0000*/ 	.byte	0x02, 0x09, 0x00, 0x00, 0x02, 0x02, 0x01, 0x00, 0x02, 0x05, 0x05, 0x00, 0x03, 0x07, 0x01, 0x01
        /*0010*/ 	.byte	0x02, 0x03, 0x00, 0x00, 0x02, 0x06, 0x01, 0x00, 0x04, 0x0b, 0x08, 0x00, 0x01, 0x00, 0x00, 0x00
        /*0020*/ 	.byte	0x00, 0x00, 0x00, 0x00


//--------------------- .nv.info._Z17compute_2d_kerneliiiiiidPdS_ --------------------------
	.section	.nv.info._Z17compute_2d_kerneliiiiiidPdS_,"",@"SHT_CUDA_INFO"
	.sectionflags	@""
	.align	4


	//----- nvinfo : EIATTR_CUDA_API_VERSION
	.align		4
        /*0000*/ 	.byte	0x04, 0x37
        /*0002*/ 	.short	(.L_7 - .L_6)
.L_6:
        /*0004*/ 	.word	0x00000082


	//----- nvinfo : EIATTR_KPARAM_INFO
	.align		4
.L_7:
        /*0008*/ 	.byte	0x04, 0x17
        /*000a*/ 	.short	(.L_9 - .L_8)
.L_8:
        /*000c*/ 	.word	0x00000000
        /*0010*/ 	.short	0x0008
        /*0012*/ 	.short	0x0028
        /*0014*/ 	.byte	0x00, 0xf5, 0x21, 0x00


	//----- nvinfo : EIATTR_KPARAM_INFO
	.align		4
.L_9:
        /*0018*/ 	.byte	0x04, 0x17
        /*001a*/ 	.short	(.L_11 - .L_10)
.L_10:
        /*001c*/ 	.word	0x00000000
        /*0020*/ 	.short	0x0007
        /*0022*/ 	.short	0x0020
        /*0024*/ 	.byte	0x00, 0xf5, 0x21, 0x00


	//----- nvinfo : EIATTR_KPARAM_INFO
	.align		4
.L_11:
        /*0028*/ 	.byte	0x04, 0x17
        /*002a*/ 	.short	(.L_13 - .L_12)
.L_12:
        /*002c*/ 	.word	0x00000000
        /*0030*/ 	.short	0x0006
        /*0032*/ 	.short	0x0018
        /*0034*/ 	.byte	0x00, 0xf0, 0x21, 0x00


	//----- nvinfo : EIATTR_KPARAM_INFO
	.align		4
.L_13:
        /*0038*/ 	.byte	0x04, 0x17
        /*003a*/ 	.short	(.L_15 - .L_14)
.L_14:
        /*003c*/ 	.word	0x00000000
        /*0040*/ 	.short	0x0005
        /*0042*/ 	.short	0x0014
        /*0044*/ 	.byte	0x00, 0xf0, 0x11, 0x00


	//----- nvinfo : EIATTR_KPARAM_INFO
	.align		4
.L_15:
        /*0048*/ 	.byte	0x04, 0x17
        /*004a*/ 	.short	(.L_17 - .L_16)
.L_16:
        /*004c*/ 	.word	0x00000000
        /*0050*/ 	.short	0x0004
        /*0052*/ 	.short	0x0010
        /*0054*/ 	.byte	0x00, 0xf0, 0x11, 0x00


	//----- nvinfo : EIATTR_KPARAM_INFO
	.align		4
.L_17:
        /*0058*/ 	.byte	0x04, 0x17
        /*005a*/ 	.short	(.L_19 - .L_18)
.L_18:
        /*005c*/ 	.word	0x00000000
        /*0060*/ 	.short	0x0003
        /*0062*/ 	.short	0x000c
        /*0064*/ 	.byte	0x00, 0xf0, 0x11, 0x00


	//----- nvinfo : EIATTR_KPARAM_INFO
	.align		4
.L_19:
        /*0068*/ 	.byte	0x04, 0x17
        /*006a*/ 	.short	(.L_21 - .L_20)
.L_20:
        /*006c*/ 	.word	0x00000000
        /*0070*/ 	.short	0x0002
        /*0072*/ 	.short	0x0008
        /*0074*/ 	.byte	0x00, 0xf0, 0x11, 0x00


	//----- nvinfo : EIATTR_KPARAM_INFO
	.align		4
.L_21:
        /*0078*/ 	.byte	0x04, 0x17
        /*007a*/ 	.short	(.L_23 - .L_22)
.L_22:
        /*007c*/ 	.word	0x00000000
        /*0080*/ 	.short	0x0001
        /*0082*/ 	.short	0x0004
        /*0084*/ 	.byte	0x00, 0xf0, 0x11, 0x00


	//----- nvinfo : EIATTR_KPARAM_INFO
	.align		4
.L_23:
        /*0088*/ 	.byte	0x04, 0x17
        /*008a*/ 	.short	(.L_25 - .L_24)
.L_24:
        /*008c*/ 	.word	0x00000000
        /*0090*/ 	.short	0x0000
        /*0092*/ 	.short	0x0000
        /*0094*/ 	.byte	0x00, 0xf0, 0x11, 0x00


	//----- nvinfo : EIATTR_SPARSE_MMA_MASK
	.align		4
.L_25:
        /*0098*/ 	.byte	0x03, 0x50
        /*009a*/ 	.short	0x0000


	//----- nvinfo : EIATTR_MAXREG_COUNT
	.align		4
        /*009c*/ 	.byte	0x03, 0x1b
        /*009e*/ 	.short	0x00ff


	//----- nvinfo : EIATTR_MERCURY_ISA_VERSION
	.align		4
        /*00a0*/ 	.byte	0x03, 0x5f
        /*00a2*/ 	.short	0x0101


	//----- nvinfo : EIATTR_VRC_CTA_INIT_COUNT
	.align		4
        /*00a4*/ 	.byte	0x02, 0x4a
	.zero		1
	.zero		1


	//----- nvinfo : EIATTR_EXIT_INSTR_OFFSETS
	.align		4
        /*00a8*/ 	.byte	0x04, 0x1c
        /*00aa*/ 	.short	(.L_27 - .L_26)


	//   ....[0]....
.L_26:
        /*00ac*/ 	.word	0x000000b0


	//   ....[1]....
        /*00b0*/ 	.word	0x000010f0


	//----- nvinfo : EIATTR_CRS_STACK_SIZE
	.align		4
.L_27:
        /*00b4*/ 	.byte	0x04, 0x1e
        /*00b6*/ 	.short	(.L_29 - .L_28)
.L_28:
        /*00b8*/ 	.word	0x00000000


	//----- nvinfo : EIATTR_CBANK_PARAM_SIZE
	.align		4
.L_29:
        /*00bc*/ 	.byte	0x03, 0x19
        /*00be*/ 	.short	0x0030


	//----- nvinfo : EIATTR_PARAM_CBANK
	.align		4
        /*00c0*/ 	.byte	0x04, 0x0a
        /*00c2*/ 	.short	(.L_31 - .L_30)
	.align		4
.L_30:
        /*00c4*/ 	.word	index@(.nv.constant0._Z17compute_2d_kerneliiiiiidPdS_)
        /*00c8*/ 	.short	0x0380
        /*00ca*/ 	.short	0x0030


	//----- nvinfo : EIATTR_SW_WAR
	.align		4
.L_31:
        /*00cc*/ 	.byte	0x04, 0x36
        /*00ce*/ 	.short	(.L_33 - .L_32)
.L_32:
        /*00d0*/ 	.word	0x00000008
.L_33:


//--------------------- .nv.callgraph             --------------------------
	.section	.nv.callgraph,"",@"SHT_CUDA_CALLGRAPH"
	.align	4
	.sectionentsize	8
	.align		4
        /*0000*/ 	.word	0x00000000
	.align		4
        /*0004*/ 	.word	0xffffffff
	.align		4
        /*0008*/ 	.word	0x00000000
	.align		4
        /*000c*/ 	.word	0xfffffffe
	.align		4
        /*0010*/ 	.word	0x00000000
	.align		4
        /*0014*/ 	.word	0xfffffffd
	.align		4
        /*0018*/ 	.word	0x00000000
	.align		4
        /*001c*/ 	.word	0xfffffffc


//--------------------- .text._Z17compute_2d_kerneliiiiiidPdS_ --------------------------
	.section	.text._Z17compute_2d_kerneliiiiiidPdS_,"ax",@progbits
	.align	128
        .global         _Z17compute_2d_kerneliiiiiidPdS_
        .type           _Z17compute_2d_kerneliiiiiidPdS_,@function
        .size           _Z17compute_2d_kerneliiiiiidPdS_,(.L_x_13 - _Z17compute_2d_kerneliiiiiidPdS_)
        .other          _Z17compute_2d_kerneliiiiiidPdS_,@"STO_CUDA_ENTRY STV_DEFAULT"
_Z17compute_2d_kerneliiiiiidPdS_:
.text._Z17compute_2d_kerneliiiiiidPdS_:
[----:B------:R-:W-:Y:S01]  /*0000*/  LDC R1, c[0x0][0x37c] ;  /* 0x0000df00ff017b82 */ /* 0x000fe20000000800 */
[----:B------:R-:W0:Y:S07]  /*0010*/  S2R R4, SR_TID.Y ;  /* 0x0000000000047919 */ /* 0x000e2e0000002200 */
[----:B------:R-:W1:Y:S01]  /*0020*/  LDC R3, c[0x0][0x360] ;  /* 0x0000d800ff037b82 */ /* 0x000e620000000800 */
[----:B------:R-:W2:Y:S01]  /*0030*/  LDCU UR6, c[0x0][0x394] ;  /* 0x00007280ff0677ac */ /* 0x000ea20008000800 */
[----:B------:R-:W1:Y:S06]  /*0040*/  S2R R0, SR_TID.X ;  /* 0x0000000000007919 */ /* 0x000e6c0000002100 */
[----:B------:R-:W0:Y:S08]  /*0050*/  S2UR UR5, SR_CTAID.Y ;  /* 0x00000000000579c3 */ /* 0x000e300000002600 */
[----:B------:R-:W0:Y:S08]  /*0060*/  LDC R5, c[0x0][0x364] ;  /* 0x0000d900ff057b82 */ /* 0x000e300000000800 */
[----:B------:R-:W1:Y:S01]  /*0070*/  S2UR UR4, SR_CTAID.X ;  /* 0x00000000000479c3 */ /* 0x000e620000002500 */
[----:B0-----:R-:W-:-:S05]  /*0080*/  IMAD R4, R5, UR5, R4 ;  /* 0x0000000505047c24 */ /* 0x001fca000f8e0204 */
[----:B--2---:R-:W-:Y:S01]  /*0090*/  ISETP.GE.AND P0, PT, R4, UR6, PT ;  /* 0x0000000604007c0c */ /* 0x004fe2000bf06270 */
[----:B-1----:R-:W-:-:S12]  /*00a0*/  IMAD R0, R3, UR4, R0 ;  /* 0x0000000403007c24 */ /* 0x002fd8000f8e0200 */
[----:B------:R-:W-:Y:S05]  /*00b0*/  @P0 EXIT ;  /* 0x000000000000094d */ /* 0x000fea0003800000 */
[----:B------:R-:W0:Y:S01]  /*00c0*/  LDC.64 R2, c[0x0][0x398] ;  /* 0x0000e600ff027b82 */ /* 0x000e220000000a00 */
[----:B------:R-:W1:Y:S01]  /*00d0*/  LDCU UR4, c[0x0][0x380] ;  /* 0x00007000ff0477ac */ /* 0x000e620008000800 */
[----:B------:R-:W2:Y:S01]  /*00e0*/  LDCU.64 UR6, c[0x0][0x358] ;  /* 0x00006b00ff0677ac */ /* 0x000ea20008000a00 */
[----:B-1----:R-:W-:Y:S01]  /*00f0*/  USHF.R.S32.HI UR4, URZ, 0x1f, UR4 ;  /* 0x0000001fff047899 */ /* 0x002fe20008011404 */
[----:B0-----:R-:W-:-:S08]  /*0100*/  DADD R8, R2, R2 ;  /* 0x0000000002087229 */ /* 0x001fd00000000002 */
[----:B------:R-:W-:Y:S01]  /*0110*/  DMUL R8, R8, R2 ;  /* 0x0000000208087228 */ /* 0x000fe20000000000 */
[----:B------:R-:W-:Y:S02]  /*0120*/  IMAD.MOV.U32 R2, RZ, RZ, R4 ;  /* 0x000000ffff027224 */ /* 0x000fe400078e0004 */
[----:B--2---:R-:W-:-:S08]  /*0130*/  IMAD.U32 R3, RZ, RZ, UR4 ;  /* 0x00000004ff037e24 */ /* 0x004fd0000f8e00ff */
.L_x_11:
[----:B0-----:R-:W0:Y:S01]  /*0140*/  LDCU UR4, c[0x0][0x390] ;  /* 0x00007200ff0477ac */ /* 0x001e220008000800 */
[----:B------:R-:W-:Y:S01]  /*0150*/  BSSY.RECONVERGENT B0, `(.L_x_0) ;  /* 0x00000f3000007945 */ /* 0x000fe20003800200 */
[----:B0-----:R-:W-:-:S13]  /*0160*/  ISETP.GE.AND P0, PT, R0, UR4, PT ;  /* 0x0000000400007c0c */ /* 0x001fda000bf06270 */
[----:B-123--:R-:W-:Y:S05]  /*0170*/  @P0 BRA `(.L_x_1) ;  /* 0x0000000c00c00947 */ /* 0x00efea0003800000 */
[----:B------:R-:W0:Y:S01]  /*0180*/  LDCU UR5, c[0x0][0x38c] ;  /* 0x00007180ff0577ac */ /* 0x000e220008000800 */
[----:B------:R-:W1:Y:S01]  /*0190*/  LDCU UR4, c[0x0][0x384] ;  /* 0x00007080ff0477ac */ /* 0x000e620008000800 */
[----:B0-----:R-:W-:Y:S01]  /*01a0*/  IMAD R4, R2, UR5, RZ ;  /* 0x0000000502047c24 */ /* 0x001fe2000f8e02ff */
[----:B-1----:R-:W-:-:S03]  /*01b0*/  UIADD3 UR4, UPT, UPT, -UR5, UR4, URZ ;  /* 0x0000000405047290 */ /* 0x002fc6000fffe1ff */
[----:B------:R-:W-:-:S03]  /*01c0*/  VIADD R5, R4, UR5 ;  /* 0x0000000504057c36 */ /* 0x000fc60008000000 */
[----:B------:R-:W-:Y:S01]  /*01d0*/  ISETP.NE.AND P0, PT, R4, UR4, PT ;  /* 0x0000000404007c0c */ /* 0x000fe2000bf05270 */
[----:B------:R-:W-:-:S12]  /*01e0*/  VIADD R4, R5, 0xffffffff ;  /* 0xffffffff05047836 */ /* 0x000fd80000000000 */
[----:B------:R-:W-:-:S07]  /*01f0*/  @P0 IMAD.MOV R4, RZ, RZ, R5 ;  /* 0x000000ffff040224 */ /* 0x000fce00078e0205 */
.L_x_10:
[----:B0-----:R-:W0:Y:S01]  /*0200*/  S2R R6, SR_TID.Y ;  /* 0x0000000000067919 */ /* 0x001e220000002200 */
[----:B------:R-:W0:Y:S01]  /*0210*/  S2UR UR4, SR_CTAID.Y ;  /* 0x00000000000479c3 */ /* 0x000e220000002600 */
[----:B-1----:R-:W1:Y:S01]  /*0220*/  LDCU UR5, c[0x0][0x38c] ;  /* 0x00007180ff0577ac */ /* 0x002e620008000800 */
[----:B------:R-:W-:Y:S06]  /*0230*/  BSSY.RECONVERGENT B1, `(.L_x_2) ;  /* 0x00000de000017945 */ /* 0x000fec0003800200 */
[----:B------:R-:W0:Y:S02]  /*0240*/  LDC R5, c[0x0][0x364] ;  /* 0x0000d900ff057b82 */ /* 0x000e240000000800 */
[----:B0-----:R-:W-:-:S05]  /*0250*/  IMAD R5, R5, UR4, R6 ;  /* 0x0000000405057c24 */ /* 0x001fca000f8e0206 */
[----:B------:R-:W-:-:S04]  /*0260*/  ISETP.NE.AND P0, PT, R5, RZ, PT ;  /* 0x000000ff0500720c */ /* 0x000fc80003f05270 */
[----:B------:R-:W-:-:S05]  /*0270*/  SEL R5, RZ, 0x1, P0 ;  /* 0x00000001ff057807 */ /* 0x000fca0000000000 */
[----:B-1----:R-:W-:-:S05]  /*0280*/  IMAD R7, R2, UR5, R5 ;  /* 0x0000000502077c24 */ /* 0x002fca000f8e0205 */
[----:B------:R-:W-:-:S13]  /*0290*/  ISETP.GE.AND P0, PT, R7, R4, PT ;  /* 0x000000040700720c */ /* 0x000fda0003f06270 */
[----:B--23--:R-:W-:Y:S05]  /*02a0*/  @P0 BRA `(.L_x_3) ;  /* 0x0000000c00580947 */ /* 0x00cfea0003800000 */
[----:B------:R-:W0:Y:S01]  /*02b0*/  S2R R10, SR_TID.X ;  /* 0x00000000000a7919 */ /* 0x000e220000002100 */
[----:B------:R-:W1:Y:S01]  /*02c0*/  LDCU UR5, c[0x0][0x388] ;  /* 0x00007100ff0577ac */ /* 0x000e620008000800 */
[----:B------:R-:W0:Y:S01]  /*02d0*/  S2UR UR8, SR_CTAID.X ;  /* 0x00000000000879c3 */ /* 0x000e220000002500 */
[----:B------:R-:W2:Y:S07]  /*02e0*/  LDCU UR4, c[0x0][0x380] ;  /* 0x00007000ff0477ac */ /* 0x000eae0008000800 */
[----:B------:R-:W0:Y:S01]  /*02f0*/  LDC R5, c[0x0][0x360] ;  /* 0x0000d800ff057b82 */ /* 0x000e220000000800 */
[----:B-1----:R-:W-:Y:S01]  /*0300*/  IMAD R6, R0, UR5, RZ ;  /* 0x0000000500067c24 */ /* 0x002fe2000f8e02ff */
[----:B--2---:R-:W-:-:S06]  /*0310*/  UIADD3 UR4, UPT, UPT, UR4, -UR5, URZ ;  /* 0x8000000504047290 */ /* 0x004fcc000fffe0ff */
[----:B------:R-:W-:Y:S01]  /*0320*/  ISETP.NE.AND P0, PT, R6, UR4, PT ;  /* 0x0000000406007c0c */ /* 0x000fe2000bf05270 */
[----:B------:R-:W-:Y:S01]  /*0330*/  UIADD3 UR4, UPT, UPT, UR5, -0x1, URZ ;  /* 0xffffffff05047890 */ /* 0x000fe2000fffe0ff */
[----:B0-----:R-:W-:-:S05]  /*0340*/  IMAD R5, R5, UR8, R10 ;  /* 0x0000000805057c24 */ /* 0x001fca000f8e020a */
[----:B------:R-:W-:Y:S01]  /*0350*/  IMAD.U32 R10, RZ, RZ, UR4 ;  /* 0x00000004ff0a7e24 */ /* 0x000fe2000f8e00ff */
[----:B------:R-:W-:-:S05]  /*0360*/  ISETP.NE.AND P1, PT, R5, RZ, PT ;  /* 0x000000ff0500720c */ /* 0x000fca0003f25270 */
[----:B------:R-:W-:Y:S01]  /*0370*/  @P0 IMAD R10, RZ, RZ, UR5 ;  /* 0x00000005ff0a0e24 */ /* 0x000fe2000f8e02ff */
[----:B------:R-:W-:-:S04]  /*0380*/  SEL R11, RZ, 0x1, P1 ;  /* 0x00000001ff0b7807 */ /* 0x000fc80000800000 */
[----:B------:R-:W-:Y:S01]  /*0390*/  IADD3 R32, PT, PT, R10, -0x1, RZ ;  /* 0xffffffff0a207810 */ /* 0x000fe20007ffe0ff */
[--C-:B------:R-:W-:Y:S02]  /*03a0*/  IMAD.IADD R5, R11, 0x1, -R10.reuse ;  /* 0x000000010b057824 */ /* 0x100fe400078e0a0a */
[----:B------:R-:W-:-:S03]  /*03b0*/  @P1 IMAD.MOV R32, RZ, RZ, R10 ;  /* 0x000000ffff201224 */ /* 0x000fc600078e020a */
[----:B------:R-:W-:Y:S01]  /*03c0*/  ISETP.GT.U32.AND P0, PT, R5, -0x4, PT ;  /* 0xfffffffc0500780c */ /* 0x000fe20003f04070 */
[C---:B------:R-:W-:Y:S02]  /*03d0*/  IMAD.IADD R5, R6.reuse, 0x1, R10 ;  /* 0x0000000106057824 */ /* 0x040fe400078e020a */
[----:B------:R-:W-:Y:S01]  /*03e0*/  IMAD.IADD R6, R6, 0x1, R11 ;  /* 0x0000000106067824 */ /* 0x000fe200078e020b */
[----:B------:R-:W-:-:S09]  /*03f0*/  LOP3.LUT R32, R32, 0x3, RZ, 0xc0, !PT ;  /* 0x0000000320207812 */ /* 0x000fd200078ec0ff */
.L_x_9:
[----:B------:R-:W-:Y:S01]  /*0400*/  ISETP.GE.AND P1, PT, R6, R5, PT ;  /* 0x000000050600720c */ /* 0x000fe20003f26270 */
[----:B------:R-:W-:-:S12]  /*0410*/  BSSY.RECONVERGENT B2, `(.L_x_4) ;  /* 0x00000bc000027945 */ /* 0x000fd80003800200 */
[----:B0123--:R-:W-:Y:S05]  /*0420*/  @P1 BRA `(.L_x_5) ;  /* 0x0000000800e81947 */ /* 0x00ffea0003800000 */
[----:B------:R-:W0:Y:S01]  /*0430*/  LDC.64 R10, c[0x0][0x398] ;  /* 0x0000e600ff0a7b82 */ /* 0x000e220000000a00 */
[----:B------:R-:W0:Y:S01]  /*0440*/  I2F.F64 R12, R7 ;  /* 0x00000007000c7312 */ /* 0x000e220000201c00 */
[----:B------:R-:W-:Y:S01]  /*0450*/  ISETP.NE.AND P1, PT, R32, RZ, PT ;  /* 0x000000ff2000720c */ /* 0x000fe20003f25270 */
[----:B------:R-:W-:Y:S01]  /*0460*/  BSSY.RECONVERGENT B3, `(.L_x_6) ;  /* 0x0000058000037945 */ /* 0x000fe20003800200 */
[----:B------:R-:W-:-:S04]  /*0470*/  IMAD.MOV.U32 R37, RZ, RZ, R6 ;  /* 0x000000ffff257224 */ /* 0x000fc800078e0006 */
[----:B------:R-:W1:Y:S01]  /*0480*/  LDC R30, c[0x0][0x380] ;  /* 0x0000e000ff1e7b82 */ /* 0x000e620000000800 */
[----:B0-----:R-:W-:-:S08]  /*0490*/  DMUL R12, R12, R10 ;  /* 0x0000000a0c0c7228 */ /* 0x001fd00000000000 */
[----:B------:R-:W-:Y:S01]  /*04a0*/  DADD R14, R12, -1 ;  /* 0xbff000000c0e7429 */ /* 0x000fe20000000000 */
[----:B-1----:R-:W-:-:S07]  /*04b0*/  IMAD R31, R7, R30, RZ ;  /* 0x0000001e071f7224 */ /* 0x002fce00078e02ff */
[----:B------:R-:W-:Y:S01]  /*04c0*/  DMUL R12, R12, R14 ;  /* 0x0000000e0c0c7228 */ /* 0x000fe20000000000 */
[----:B------:R-:W-:Y:S10]  /*04d0*/  @!P1 BRA `(.L_x_7) ;  /* 0x0000000400409947 */ /* 0x000ff40003800000 */
[----:B------:R-:W0:Y:S01]  /*04e0*/  LDC.64 R34, c[0x0][0x3a0] ;  /* 0x0000e800ff227b82 */ /* 0x000e220000000a00 */
[----:B------:R-:W-:-:S04]  /*04f0*/  IMAD.IADD R3, R6, 0x1, R31 ;  /* 0x0000000106037824 */ /* 0x000fc800078e021f */
[----:B------:R-:W-:-:S03]  /*0500*/  IMAD.IADD R17, R3, 0x1, -R30 ;  /* 0x0000000103117824 */ /* 0x000fc600078e0a1e */
[----:B------:R-:W1:Y:S01]  /*0510*/  LDC.64 R20, c[0x0][0x398] ;  /* 0x0000e600ff147b82 */ /* 0x000e620000000a00 */
[----:B0-----:R-:W-:-:S05]  /*0520*/  IMAD.WIDE R28, R3, 0x8, R34 ;  /* 0x00000008031c7825 */ /* 0x001fca00078e0222 */
[----:B------:R-:W2:Y:S01]  /*0530*/  LDG.E.64 R26, desc[UR6][R28.64+-0x8] ;  /* 0xfffff8061c1a7981 */ /* 0x000ea2000c1e1b00 */
[----:B------:R-:W-:-:S03]  /*0540*/  IMAD.WIDE R34, R17, 0x8, R34 ;  /* 0x0000000811227825 */ /* 0x000fc600078e0222 */
[----:B------:R-:W2:Y:S01]  /*0550*/  LDG.E.64 R14, desc[UR6][R28.64+0x8] ;  /* 0x000008061c0e7981 */ /* 0x000ea2000c1e1b00 */
[----:B------:R-:W-:-:S03]  /*0560*/  IMAD.WIDE R18, R30, 0x8, R28 ;  /* 0x000000081e127825 */ /* 0x000fc600078e021c */
[----:B------:R-:W3:Y:S04]  /*0570*/  LDG.E.64 R16, desc[UR6][R34.64] ;  /* 0x0000000622107981 */ /* 0x000ee8000c1e1b00 */
[----:B------:R-:W4:Y:S01]  /*0580*/  LDG.E.64 R18, desc[UR6][R18.64] ;  /* 0x0000000612127981 */ /* 0x000f22000c1e1b00 */
[----:B------:R-:W1:Y:S01]  /*0590*/  I2F.F64 R22, R6 ;  /* 0x0000000600167312 */ /* 0x000e620000201c00 */
[----:B------:R-:W-:Y:S02]  /*05a0*/  ISETP.NE.AND P1, PT, R32, 0x1, PT ;  /* 0x000000012000780c */ /* 0x000fe40003f25270 */
[----:B------:R-:W-:Y:S01]  /*05b0*/  IADD3 R37, PT, PT, R6, 0x1, RZ ;  /* 0x0000000106257810 */ /* 0x000fe20007ffe0ff */
[----:B-1----:R-:W-:-:S08]  /*05c0*/  DMUL R22, R22, R20 ;  /* 0x0000001416167228 */ /* 0x002fd00000000000 */
[----:B------:R-:W-:-:S08]  /*05d0*/  DADD R24, R22, -1 ;  /* 0xbff0000016187429 */ /* 0x000fd00000000000 */
[----:B------:R-:W-:-:S08]  /*05e0*/  DMUL R24, R22, R24 ;  /* 0x0000001816187228 */ /* 0x000fd00000000000 */
[----:B------:R-:W-:Y:S02]  /*05f0*/  DADD R24, R24, R12 ;  /* 0x0000000018187229 */ /* 0x000fe4000000000c */
[----:B--2---:R-:W-:-:S08]  /*0600*/  DADD R14, R26, R14 ;  /* 0x000000001a0e7229 */ /* 0x004fd0000000000e */
[----:B---3--:R-:W-:Y:S02]  /*0610*/  DADD R16, R14, R16 ;  /* 0x000000000e107229 */ /* 0x008fe40000000010 */
[----:B------:R-:W0:Y:S06]  /*0620*/  LDC.64 R14, c[0x0][0x3a8] ;  /* 0x0000ea00ff0e7b82 */ /* 0x000e2c0000000a00 */
[----:B----4-:R-:W-:-:S08]  /*0630*/  DADD R16, R16, R18 ;  /* 0x0000000010107229 */ /* 0x010fd00000000012 */
[----:B------:R-:W-:-:S08]  /*0640*/  DFMA R16, R24, -R8, R16 ;  /* 0x800000081810722b */ /* 0x000fd00000000010 */
[----:B------:R-:W-:Y:S01]  /*0650*/  DMUL R16, R16, 0.25 ;  /* 0x3fd0000010107828 */ /* 0x000fe20000000000 */
[----:B0-----:R-:W-:Y:S01]  /*0660*/  IMAD.WIDE R14, R3, 0x8, R14 ;  /* 0x00000008030e7825 */ /* 0x001fe200078e020e */
[----:B------:R-:W-:-:S05]  /*0670*/  SHF.R.S32.HI R3, RZ, 0x1f, R30 ;  /* 0x0000001fff037819 */ /* 0x000fca000001141e */
[----:B------:R0:W-:Y:S01]  /*0680*/  STG.E.64 desc[UR6][R14.64], R16 ;  /* 0x000000100e007986 */ /* 0x0001e2000c101b06 */
[----:B------:R-:W-:Y:S05]  /*0690*/  @!P1 BRA `(.L_x_7) ;  /* 0x0000000000d09947 */ /* 0x000fea0003800000 */
[----:B------:R-:W1:Y:S01]  /*06a0*/  LDCU.128 UR8, c[0x0][0x3a0] ;  /* 0x00007400ff0877ac */ /* 0x000e620008000c00 */
[----:B0-----:R-:W-:Y:S01]  /*06b0*/  SHF.R.S32.HI R14, RZ, 0x1f, R6 ;  /* 0x0000001fff0e7819 */ /* 0x001fe20000011406 */
[----:B------:R-:W2:Y:S01]  /*06c0*/  LDG.E.64 R28, desc[UR6][R28.64] ;  /* 0x000000061c1c7981 */ /* 0x000ea2000c1e1b00 */
[----:B------:R-:W-:-:S04]  /*06d0*/  IADD3 R19, P1, PT, R6, R31, RZ ;  /* 0x0000001f06137210 */ /* 0x000fc80007f3e0ff */
[----:B------:R-:W-:Y:S01]  /*06e0*/  LEA.HI.X.SX32 R26, R31, R14, 0x1, P1 ;  /* 0x0000000e1f1a7211 */ /* 0x000fe200008f0eff */
[C---:B------:R-:W-:Y:S01]  /*06f0*/  IMAD.SHL.U32 R31, R19.reuse, 0x8, RZ ;  /* 0x00000008131f7824 */ /* 0x040fe200078e00ff */
[C---:B------:R-:W-:Y:S02]  /*0700*/  IADD3 R17, P1, PT, R19.reuse, -R30, RZ ;  /* 0x8000001e13117210 */ /* 0x040fe40007f3e0ff */
[----:B------:R-:W-:Y:S02]  /*0710*/  SHF.L.U64.HI R33, R19, 0x3, R26 ;  /* 0x0000000313217819 */ /* 0x000fe4000001021a */
[----:B-1----:R-:W-:Y:S01]  /*0720*/  IADD3 R14, P2, PT, R31, UR8, RZ ;  /* 0x000000081f0e7c10 */ /* 0x002fe2000ff5e0ff */
[----:B------:R-:W-:-:S03]  /*0730*/  IMAD.X R18, R26, 0x1, ~R3, P1 ;  /* 0x000000011a127824 */ /* 0x000fc600008e0e03 */
[----:B------:R-:W-:Y:S02]  /*0740*/  IADD3.X R15, PT, PT, R33, UR9, RZ, P2, !PT ;  /* 0x00000009210f7c10 */ /* 0x000fe400097fe4ff */
[----:B------:R-:W-:Y:S02]  /*0750*/  IADD3 R19, P2, PT, R19, R30, RZ ;  /* 0x0000001e13137210 */ /* 0x000fe40007f5e0ff */
[----:B------:R-:W-:Y:S01]  /*0760*/  LEA R16, P1, R17, UR8, 0x3 ;  /* 0x0000000811107c11 */ /* 0x000fe2000f8218ff */
[----:B------:R-:W2:Y:S01]  /*0770*/  LDG.E.64 R22, desc[UR6][R14.64+0x10] ;  /* 0x000010060e167981 */ /* 0x000ea2000c1e1b00 */
[----:B------:R-:W0:Y:S01]  /*0780*/  I2F.F64 R24, R37 ;  /* 0x0000002500187312 */ /* 0x000e220000201c00 */
[----:B------:R-:W-:Y:S01]  /*0790*/  IMAD.X R26, R3, 0x1, R26, P2 ;  /* 0x00000001031a7824 */ /* 0x000fe200010e061a */
[----:B------:R-:W-:Y:S02]  /*07a0*/  LEA.HI.X R17, R17, UR9, R18, 0x3, P1 ;  /* 0x0000000911117c11 */ /* 0x000fe400088f1c12 */
[----:B------:R-:W-:-:S04]  /*07b0*/  LEA R18, P1, R19, UR8, 0x3 ;  /* 0x0000000813127c11 */ /* 0x000fc8000f8218ff */
[----:B------:R-:W-:Y:S02]  /*07c0*/  LEA.HI.X R19, R19, UR9, R26, 0x3, P1 ;  /* 0x0000000913137c11 */ /* 0x000fe400088f1c1a */
[----:B------:R-:W3:Y:S01]  /*07d0*/  LDG.E.64 R26, desc[UR6][R16.64+0x8] ;  /* 0x00000806101a7981 */ /* 0x000ee2000c1e1b00 */
[----:B0-----:R-:W-:-:S03]  /*07e0*/  DMUL R24, R24, R20 ;  /* 0x0000001418187228 */ /* 0x001fc60000000000 */
[----:B------:R-:W4:Y:S01]  /*07f0*/  LDG.E.64 R20, desc[UR6][R18.64+0x8] ;  /* 0x0000080612147981 */ /* 0x000f22000c1e1b00 */
[----:B--2---:R-:W-:-:S04]  /*0800*/  DADD R28, R28, R22 ;  /* 0x000000001c1c7229 */ /* 0x004fc80000000016 */
[----:B------:R-:W-:-:S08]  /*0810*/  DADD R22, R24, -1 ;  /* 0xbff0000018167429 */ /* 0x000fd00000000000 */
[----:B------:R-:W-:Y:S02]  /*0820*/  DMUL R22, R24, R22 ;  /* 0x0000001618167228 */ /* 0x000fe40000000000 */
[----:B---3--:R-:W-:-:S06]  /*0830*/  DADD R26, R28, R26 ;  /* 0x000000001c1a7229 */ /* 0x008fcc000000001a */
[----:B------:R-:W-:Y:S02]  /*0840*/  DADD R22, R22, R12 ;  /* 0x0000000016167229 */ /* 0x000fe4000000000c */
[----:B----4-:R-:W-:-:S08]  /*0850*/  DADD R20, R26, R20 ;  /* 0x000000001a147229 */ /* 0x010fd00000000014 */
[----:B------:R-:W-:Y:S01]  /*0860*/  DFMA R22, R22, -R8, R20 ;  /* 0x800000081616722b */ /* 0x000fe20000000014 */
[----:B------:R-:W-:-:S04]  /*0870*/  IADD3 R20, P1, PT, R31, UR10, RZ ;  /* 0x0000000a1f147c10 */ /* 0x000fc8000ff3e0ff */
[----:B------:R-:W-:-:S03]  /*0880*/  IADD3.X R21, PT, PT, R33, UR11, RZ, P1, !PT ;  /* 0x0000000b21157c10 */ /* 0x000fc60008ffe4ff */
[----:B------:R-:W-:Y:S01]  /*0890*/  DMUL R22, R22, 0.25 ;  /* 0x3fd0000016167828 */ /* 0x000fe20000000000 */
[----:B------:R-:W-:-:S06]  /*08a0*/  ISETP.NE.AND P1, PT, R32, 0x2, PT ;  /* 0x000000022000780c */ /* 0x000fcc0003f25270 */
[----:B------:R1:W-:Y:S01]  /*08b0*/  STG.E.64 desc[UR6][R20.64+0x8], R22 ;  /* 0x0000081614007986 */ /* 0x0003e2000c101b06 */
[----:B------:R-:W-:-:S04]  /*08c0*/  VIADD R28, R6, 0x2 ;  /* 0x00000002061c7836 */ /* 0x000fc80000000000 */
[----:B------:R-:W-:Y:S02]  /*08d0*/  IMAD.MOV.U32 R37, RZ, RZ, R28 ;  /* 0x000000ffff257224 */ /* 0x000fe400078e001c */
[----:B------:R-:W-:Y:S05]  /*08e0*/  @!P1 BRA `(.L_x_7) ;  /* 0x00000000003c9947 */ /* 0x000fea0003800000 */
[----:B-1----:R-:W2:Y:S04]  /*08f0*/  LDG.E.64 R22, desc[UR6][R14.64+0x8] ;  /* 0x000008060e167981 */ /* 0x002ea8000c1e1b00 */
[----:B------:R-:W2:Y:S04]  /*0900*/  LDG.E.64 R24, desc[UR6][R14.64+0x18] ;  /* 0x000018060e187981 */ /* 0x000ea8000c1e1b00 */
[----:B------:R-:W3:Y:S04]  /*0910*/  LDG.E.64 R16, desc[UR6][R16.64+0x10] ;  /* 0x0000100610107981 */ /* 0x000ee8000c1e1b00 */
[----:B------:R-:W4:Y:S01]  /*0920*/  LDG.E.64 R18, desc[UR6][R18.64+0x10] ;  /* 0x0000100612127981 */ /* 0x000f22000c1e1b00 */
[----:B------:R-:W0:Y:S01]  /*0930*/  I2F.F64 R26, R28 ;  /* 0x0000001c001a7312 */ /* 0x000e220000201c00 */
[----:B------:R-:W-:Y:S01]  /*0940*/  VIADD R37, R6, 0x3 ;  /* 0x0000000306257836 */ /* 0x000fe20000000000 */
[----:B0-----:R-:W-:-:S02]  /*0950*/  DMUL R26, R26, R10 ;  /* 0x0000000a1a1a7228 */ /* 0x001fc40000000000 */
[----:B--2---:R-:W-:-:S06]  /*0960*/  DADD R24, R22, R24 ;  /* 0x0000000016187229 */ /* 0x004fcc0000000018 */
[----:B------:R-:W-:Y:S02]  /*0970*/  DADD R22, R26, -1 ;  /* 0xbff000001a167429 */ /* 0x000fe40000000000 */
[----:B---3--:R-:W-:-:S06]  /*0980*/  DADD R24, R24, R16 ;  /* 0x0000000018187229 */ /* 0x008fcc0000000010 */
[----:B------:R-:W-:Y:S02]  /*0990*/  DFMA R22, R26, R22, R12 ;  /* 0x000000161a16722b */ /* 0x000fe4000000000c */
[----:B----4-:R-:W-:-:S08]  /*09a0*/  DADD R24, R24, R18 ;  /* 0x0000000018187229 */ /* 0x010fd00000000012 */
[----:B------:R-:W-:-:S08]  /*09b0*/  DFMA R22, R22, -R8, R24 ;  /* 0x800000081616722b */ /* 0x000fd00000000018 */
[----:B------:R-:W-:-:S07]  /*09c0*/  DMUL R22, R22, 0.25 ;  /* 0x3fd0000016167828 */ /* 0x000fce0000000000 */
[----:B------:R2:W-:Y:S04]  /*09d0*/  STG.E.64 desc[UR6][R20.64+0x10], R22 ;  /* 0x0000101614007986 */ /* 0x0005e8000c101b06 */
.L_x_7:
[----:B------:R-:W-:Y:S05]  /*09e0*/  BSYNC.RECONVERGENT B3 ;  /* 0x0000000000037941 */ /* 0x000fea0003800200 */
.L_x_6:
[----:B------:R-:W-:Y:S05]  /*09f0*/  @P0 BRA `(.L_x_5) ;  /* 0x0000000400740947 */ /* 0x000fea0003800000 */
[----:B------:R-:W3:Y:S01]  /*0a00*/  LDC R34, c[0x0][0x380] ;  /* 0x0000e000ff227b82 */ /* 0x000ee20000000800 */
[C---:B------:R-:W-:Y:S01]  /*0a10*/  IADD3 R33, PT, PT, R7.reuse, -0x1, RZ ;  /* 0xffffffff07217810 */ /* 0x040fe20007ffe0ff */
[----:B------:R-:W-:-:S04]  /*0a20*/  IMAD R35, R7, R30, RZ ;  /* 0x0000001e07237224 */ /* 0x000fc800078e02ff */
[--C-:B------:R-:W-:Y:S02]  /*0a30*/  IMAD.IADD R36, R35, 0x1, R37.reuse ;  /* 0x0000000123247824 */ /* 0x100fe400078e0225 */
[----:B---3--:R-:W-:-:S07]  /*0a40*/  IMAD R33, R33, R34, R37 ;  /* 0x0000002221217224 */ /* 0x008fce00078e0225 */
.L_x_8:
[----:B0-----:R-:W0:Y:S01]  /*0a50*/  LDC.64 R14, c[0x0][0x3a0] ;  /* 0x0000e800ff0e7b82 */ /* 0x001e220000000a00 */
[----:B---3--:R-:W3:Y:S01]  /*0a60*/  I2F.F64 R18, R37 ;  /* 0x0000002500127312 */ /* 0x008ee20000201c00 */
[----:B------:R-:W4:Y:S01]  /*0a70*/  LDCU.128 UR8, c[0x0][0x3a0] ;  /* 0x00007400ff0877ac */ /* 0x000f220008000c00 */
[----:B0-----:R-:W-:-:S05]  /*0a80*/  IMAD.WIDE R26, R36, 0x8, R14 ;  /* 0x00000008241a7825 */ /* 0x001fca00078e020e */
[----:B-12---:R-:W2:Y:S01]  /*0a90*/  LDG.E.64 R22, desc[UR6][R26.64+-0x8] ;  /* 0xfffff8061a167981 */ /* 0x006ea2000c1e1b00 */
[----:B------:R-:W-:-:S03]  /*0aa0*/  IMAD.WIDE R28, R33, 0x8, R14 ;  /* 0x00000008211c7825 */ /* 0x000fc600078e020e */
[----:B------:R-:W2:Y:S01]  /*0ab0*/  LDG.E.64 R20, desc[UR6][R26.64+0x8] ;  /* 0x000008061a147981 */ /* 0x000ea2000c1e1b00 */
[----:B------:R-:W-:-:S03]  /*0ac0*/  IMAD.WIDE R24, R34, 0x8, R26 ;  /* 0x0000000822187825 */ /* 0x000fc600078e021a */
[----:B------:R0:W5:Y:S04]  /*0ad0*/  LDG.E.64 R16, desc[UR6][R28.64] ;  /* 0x000000061c107981 */ /* 0x000168000c1e1b00 */
[----:B------:R-:W4:Y:S01]  /*0ae0*/  LDG.E.64 R14, desc[UR6][R24.64] ;  /* 0x00000006180e7981 */ /* 0x000f22000c1e1b00 */
[----:B---3--:R-:W-:-:S08]  /*0af0*/  DMUL R18, R18, R10 ;  /* 0x0000000a12127228 */ /* 0x008fd00000000000 */
[----:B------:R-:W-:-:S08]  /*0b00*/  DADD R30, R18, -1 ;  /* 0xbff00000121e7429 */ /* 0x000fd00000000000 */
[----:B------:R-:W-:Y:S01]  /*0b10*/  DFMA R30, R18, R30, R12 ;  /* 0x0000001e121e722b */ /* 0x000fe2000000000c */
[----:B------:R-:W-:Y:S02]  /*0b20*/  IADD3 R19, P1, PT, R35, R37, RZ ;  /* 0x0000002523137210 */ /* 0x000fe40007f3e0ff */
[----:B------:R-:W-:-:S03]  /*0b30*/  SHF.R.S32.HI R18, RZ, 0x1f, R35 ;  /* 0x0000001fff127819 */ /* 0x000fc60000011423 */
[----:B0-----:R-:W-:Y:S01]  /*0b40*/  IMAD.SHL.U32 R29, R19, 0x8, RZ ;  /* 0x00000008131d7824 */ /* 0x001fe200078e00ff */
[----:B------:R-:W-:-:S04]  /*0b50*/  LEA.HI.X.SX32 R18, R37, R18, 0x1, P1 ;  /* 0x0000001225127211 */ /* 0x000fc800008f0eff */
[----:B------:R-:W-:Y:S01]  /*0b60*/  SHF.L.U64.HI R28, R19, 0x3, R18 ;  /* 0x00000003131c7819 */ /* 0x000fe20000010212 */
[----:B--2---:R-:W-:-:S08]  /*0b70*/  DADD R20, R22, R20 ;  /* 0x0000000016147229 */ /* 0x004fd00000000014 */
[----:B-----5:R-:W-:Y:S02]  /*0b80*/  DADD R16, R20, R16 ;  /* 0x0000000014107229 */ /* 0x020fe40000000010 */
[----:B------:R-:W0:Y:S06]  /*0b90*/  LDC.64 R20, c[0x0][0x3a8] ;  /* 0x0000ea00ff147b82 */ /* 0x000e2c0000000a00 */
[----:B----4-:R-:W-:Y:S01]  /*0ba0*/  DADD R14, R16, R14 ;  /* 0x00000000100e7229 */ /* 0x010fe2000000000e */
[----:B------:R-:W-:-:S05]  /*0bb0*/  IADD3 R17, P2, PT, R19, -R34, RZ ;  /* 0x8000002213117210 */ /* 0x000fca0007f5e0ff */
[----:B------:R-:W-:Y:S02]  /*0bc0*/  IMAD.X R22, R18, 0x1, ~R3, P2 ;  /* 0x0000000112167824 */ /* 0x000fe400010e0e03 */
[----:B------:R-:W-:Y:S01]  /*0bd0*/  DFMA R30, R30, -R8, R14 ;  /* 0x800000081e1e722b */ /* 0x000fe2000000000e */
[----:B------:R-:W-:-:S04]  /*0be0*/  IADD3 R14, P1, PT, R29, UR8, RZ ;  /* 0x000000081d0e7c10 */ /* 0x000fc8000ff3e0ff */
[----:B------:R-:W-:-:S03]  /*0bf0*/  IADD3.X R15, PT, PT, R28, UR9, RZ, P1, !PT ;  /* 0x000000091c0f7c10 */ /* 0x000fc60008ffe4ff */
[----:B------:R-:W-:Y:S01]  /*0c00*/  DMUL R30, R30, 0.25 ;  /* 0x3fd000001e1e7828 */ /* 0x000fe20000000000 */
[----:B------:R-:W-:Y:S01]  /*0c10*/  LEA R16, P1, R17, UR8, 0x3 ;  /* 0x0000000811107c11 */ /* 0x000fe2000f8218ff */
[----:B0-----:R-:W-:-:S05]  /*0c20*/  IMAD.WIDE R20, R36, 0x8, R20 ;  /* 0x0000000824147825 */ /* 0x001fca00078e0214 */
[----:B------:R0:W-:Y:S01]  /*0c30*/  STG.E.64 desc[UR6][R20.64], R30 ;  /* 0x0000001e14007986 */ /* 0x0001e2000c101b06 */
[----:B------:R-:W-:-:S03]  /*0c40*/  LEA.HI.X R17, R17, UR9, R22, 0x3, P1 ;  /* 0x0000000911117c11 */ /* 0x000fc600088f1c16 */
[----:B------:R-:W2:Y:S04]  /*0c50*/  LDG.E.64 R26, desc[UR6][R26.64] ;  /* 0x000000061a1a7981 */ /* 0x000ea8000c1e1b00 */
[----:B------:R-:W2:Y:S04]  /*0c60*/  LDG.E.64 R24, desc[UR6][R14.64+0x10] ;  /* 0x000010060e187981 */ /* 0x000ea8000c1e1b00 */
[----:B------:R-:W3:Y:S01]  /*0c70*/  LDG.E.64 R22, desc[UR6][R16.64+0x8] ;  /* 0x0000080610167981 */ /* 0x000ee2000c1e1b00 */
[----:B------:R-:W-:-:S05]  /*0c80*/  IADD3 R19, P1, PT, R19, R34, RZ ;  /* 0x0000002213137210 */ /* 0x000fca0007f3e0ff */
[----:B0-----:R-:W-:Y:S01]  /*0c90*/  IMAD.X R20, R3, 0x1, R18, P1 ;  /* 0x0000000103147824 */ /* 0x001fe200008e0612 */
[----:B------:R-:W-:-:S04]  /*0ca0*/  LEA R18, P1, R19, UR8, 0x3 ;  /* 0x0000000813127c11 */ /* 0x000fc8000f8218ff */
[----:B------:R-:W-:-:S05]  /*0cb0*/  LEA.HI.X R19, R19, UR9, R20, 0x3, P1 ;  /* 0x0000000913137c11 */ /* 0x000fca00088f1c14 */
[----:B------:R-:W4:Y:S01]  /*0cc0*/  LDG.E.64 R20, desc[UR6][R18.64+0x8] ;  /* 0x0000080612147981 */ /* 0x000f22000c1e1b00 */
[C---:B------:R-:W-:Y:S02]  /*0cd0*/  VIADD R30, R37.reuse, 0x1 ;  /* 0x00000001251e7836 */ /* 0x040fe40000000000 */
[----:B------:R-:W-:Y:S01]  /*0ce0*/  VIADD R31, R37, 0x2 ;  /* 0x00000002251f7836 */ /* 0x000fe20000000000 */
[----:B--2---:R-:W-:-:S03]  /*0cf0*/  DADD R24, R26, R24 ;  /* 0x000000001a187229 */ /* 0x004fc60000000018 */
[----:B------:R-:W0:Y:S05]  /*0d00*/  I2F.F64 R26, R31 ;  /* 0x0000001f001a7312 */ /* 0x000e2a0000201c00 */
[----:B---3--:R-:W-:-:S03]  /*0d10*/  DADD R24, R24, R22 ;  /* 0x0000000018187229 */ /* 0x008fc60000000016 */
[----:B------:R-:W1:Y:S01]  /*0d20*/  I2F.F64 R22, R30 ;  /* 0x0000001e00167312 */ /* 0x000e620000201c00 */
[----:B0-----:R-:W-:-:S04]  /*0d30*/  DMUL R26, R26, R10 ;  /* 0x0000000a1a1a7228 */ /* 0x001fc80000000000 */
[----:B----4-:R-:W-:Y:S02]  /*0d40*/  DADD R20, R24, R20 ;  /* 0x0000000018147229 */ /* 0x010fe40000000014 */
[----:B-1----:R-:W-:-:S08]  /*0d50*/  DMUL R22, R22, R10 ;  /* 0x0000000a16167228 */ /* 0x002fd00000000000 */
[----:B------:R-:W-:-:S08]  /*0d60*/  DADD R24, R22, -1 ;  /* 0xbff0000016187429 */ /* 0x000fd00000000000 */
[----:B------:R-:W-:-:S08]  /*0d70*/  DFMA R22, R22, R24, R12 ;  /* 0x000000181616722b */ /* 0x000fd0000000000c */
[----:B------:R-:W-:Y:S01]  /*0d80*/  DFMA R22, R22, -R8, R20 ;  /* 0x800000081616722b */ /* 0x000fe20000000014 */
[----:B------:R-:W-:-:S04]  /*0d90*/  IADD3 R20, P1, PT, R29, UR10, RZ ;  /* 0x0000000a1d147c10 */ /* 0x000fc8000ff3e0ff */
[----:B------:R-:W-:Y:S01]  /*0da0*/  IADD3.X R21, PT, PT, R28, UR11, RZ, P1, !PT ;  /* 0x0000000b1c157c10 */ /* 0x000fe20008ffe4ff */
[----:B------:R-:W-:Y:S02]  /*0db0*/  DADD R28, R26, -1 ;  /* 0xbff000001a1c7429 */ /* 0x000fe40000000000 */
[----:B------:R-:W-:-:S07]  /*0dc0*/  DMUL R24, R22, 0.25 ;  /* 0x3fd0000016187828 */ /* 0x000fce0000000000 */
[----:B------:R0:W-:Y:S04]  /*0dd0*/  STG.E.64 desc[UR6][R20.64+0x8], R24 ;  /* 0x0000081814007986 */ /* 0x0001e8000c101b06 */
[----:B------:R-:W2:Y:S01]  /*0de0*/  LDG.E.64 R22, desc[UR6][R14.64+0x8] ;  /* 0x000008060e167981 */ /* 0x000ea2000c1e1b00 */
[----:B------:R-:W-:-:S03]  /*0df0*/  DFMA R26, R26, R28, R12 ;  /* 0x0000001c1a1a722b */ /* 0x000fc6000000000c */
[----:B------:R-:W3:Y:S04]  /*0e00*/  LDG.E.64 R28, desc[UR6][R16.64+0x10] ;  /* 0x00001006101c7981 */ /* 0x000ee8000c1e1b00 */
[----:B------:R-:W4:Y:S04]  /*0e10*/  LDG.E.64 R30, desc[UR6][R18.64+0x10] ;  /* 0x00001006121e7981 */ /* 0x000f28000c1e1b00 */
[----:B0-----:R-:W2:Y:S02]  /*0e20*/  LDG.E.64 R24, desc[UR6][R14.64+0x18] ;  /* 0x000018060e187981 */ /* 0x001ea4000c1e1b00 */
[----:B--2---:R-:W-:-:S08]  /*0e30*/  DADD R22, R22, R24 ;  /* 0x0000000016167229 */ /* 0x004fd00000000018 */
[----:B---3--:R-:W-:-:S08]  /*0e40*/  DADD R22, R22, R28 ;  /* 0x0000000016167229 */ /* 0x008fd0000000001c */
[----:B----4-:R-:W-:-:S08]  /*0e50*/  DADD R22, R22, R30 ;  /* 0x0000000016167229 */ /* 0x010fd0000000001e */
[----:B------:R-:W-:-:S08]  /*0e60*/  DFMA R26, R26, -R8, R22 ;  /* 0x800000081a1a722b */ /* 0x000fd00000000016 */
[----:B------:R-:W-:-:S07]  /*0e70*/  DMUL R26, R26, 0.25 ;  /* 0x3fd000001a1a7828 */ /* 0x000fce0000000000 */
[----:B------:R0:W-:Y:S04]  /*0e80*/  STG.E.64 desc[UR6][R20.64+0x10], R26 ;  /* 0x0000101a14007986 */ /* 0x0001e8000c101b06 */
[----:B------:R-:W2:Y:S04]  /*0e90*/  LDG.E.64 R22, desc[UR6][R14.64+0x10] ;  /* 0x000010060e167981 */ /* 0x000ea8000c1e1b00 */
[----:B------:R-:W2:Y:S04]  /*0ea0*/  LDG.E.64 R24, desc[UR6][R14.64+0x20] ;  /* 0x000020060e187981 */ /* 0x000ea8000c1e1b00 */
[----:B------:R-:W3:Y:S04]  /*0eb0*/  LDG.E.64 R28, desc[UR6][R18.64+0x18] ;  /* 0x00001806121c7981 */ /* 0x000ee8000c1e1b00 */
[----:B0-----:R-:W4:Y:S01]  /*0ec0*/  LDG.E.64 R26, desc[UR6][R16.64+0x18] ;  /* 0x00001806101a7981 */ /* 0x001f22000c1e1b00 */
[----:B------:R-:W-:-:S06]  /*0ed0*/  IADD3 R30, PT, PT, R37, 0x3, RZ ;  /* 0x00000003251e7810 */ /* 0x000fcc0007ffe0ff */
[----:B------:R-:W0:Y:S02]  /*0ee0*/  I2F.F64 R30, R30 ;  /* 0x0000001e001e7312 */ /* 0x000e240000201c00 */
[----:B0-----:R-:W-:Y:S01]  /*0ef0*/  DMUL R30, R30, R10 ;  /* 0x0000000a1e1e7228 */ /* 0x001fe20000000000 */
[----:B------:R-:W-:-:S05]  /*0f00*/  VIADD R37, R37, 0x4 ;  /* 0x0000000425257836 */ /* 0x000fca0000000000 */
[----:B------:R-:W-:Y:S01]  /*0f10*/  ISETP.NE.AND P1, PT, R37, R5, PT ;  /* 0x000000052500720c */ /* 0x000fe20003f25270 */
[----:B------:R-:W-:Y:S02]  /*0f20*/  VIADD R33, R33, 0x4 ;  /* 0x0000000421217836 */ /* 0x000fe40000000000 */
[----:B------:R-:W-:Y:S01]  /*0f30*/  VIADD R36, R36, 0x4 ;  /* 0x0000000424247836 */ /* 0x000fe20000000000 */
[----:B--2---:R-:W-:Y:S02]  /*0f40*/  DADD R24, R22, R24 ;  /* 0x0000000016187229 */ /* 0x004fe40000000018 */
[----:B------:R-:W-:-:S06]  /*0f50*/  DADD R22, R30, -1 ;  /* 0xbff000001e167429 */ /* 0x000fcc0000000000 */
[----:B----4-:R-:W-:Y:S02]  /*0f60*/  DADD R24, R24, R26 ;  /* 0x0000000018187229 */ /* 0x010fe4000000001a */
[----:B------:R-:W-:-:S06]  /*0f70*/  DFMA R22, R30, R22, R12 ;  /* 0x000000161e16722b */ /* 0x000fcc000000000c */
[----:B---3--:R-:W-:-:S08]  /*0f80*/  DADD R24, R24, R28 ;  /* 0x0000000018187229 */ /* 0x008fd0000000001c */
[----:B------:R-:W-:-:S08]  /*0f90*/  DFMA R22, R22, -R8, R24 ;  /* 0x800000081616722b */ /* 0x000fd00000000018 */
[----:B------:R-:W-:-:S07]  /*0fa0*/  DMUL R22, R22, 0.25 ;  /* 0x3fd0000016167828 */ /* 0x000fce0000000000 */
[----:B------:R3:W-:Y:S01]  /*0fb0*/  STG.E.64 desc[UR6][R20.64+0x18], R22 ;  /* 0x0000181614007986 */ /* 0x0007e2000c101b06 */
[----:B------:R-:W-:Y:S05]  /*0fc0*/  @P1 BRA `(.L_x_8) ;  /* 0xfffffff800a01947 */ /* 0x000fea000383ffff */
.L_x_5:
[----:B------:R-:W-:Y:S05]  /*0fd0*/  BSYNC.RECONVERGENT B2 ;  /* 0x0000000000027941 */ /* 0x000fea0003800200 */
.L_x_4:
[----:B------:R-:W-:-:S05]  /*0fe0*/  VIADD R7, R7, 0x1 ;  /* 0x0000000107077836 */ /* 0x000fca0000000000 */
[----:B------:R-:W-:-:S13]  /*0ff0*/  ISETP.NE.AND P1, PT, R7, R4, PT ;  /* 0x000000040700720c */ /* 0x000fda0003f25270 */
[----:B------:R-:W-:Y:S05]  /*1000*/  @P1 BRA `(.L_x_9) ;  /* 0xfffffff000fc1947 */ /* 0x000fea000383ffff */
.L_x_3:
[----:B------:R-:W-:Y:S05]  /*1010*/  BSYNC.RECONVERGENT B1 ;  /* 0x0000000000017941 */ /* 0x000fea0003800200 */
.L_x_2:
[----:B------:R-:W4:Y:S01]  /*1020*/  LDCU UR4, c[0x0][0x360] ;  /* 0x00006c00ff0477ac */ /* 0x000f220008000800 */
[----:B------:R-:W4:Y:S01]  /*1030*/  LDC R5, c[0x0][0x370] ;  /* 0x0000dc00ff057b82 */ /* 0x000f220000000800 */
[----:B------:R-:W5:Y:S01]  /*1040*/  LDCU UR5, c[0x0][0x390] ;  /* 0x00007200ff0577ac */ /* 0x000f620008000800 */
[----:B----4-:R-:W-:-:S05]  /*1050*/  IMAD R0, R5, UR4, R0 ;  /* 0x0000000405007c24 */ /* 0x010fca000f8e0200 */
[----:B-----5:R-:W-:-:S13]  /*1060*/  ISETP.GE.AND P0, PT, R0, UR5, PT ;  /* 0x0000000500007c0c */ /* 0x020fda000bf06270 */
[----:B------:R-:W-:Y:S05]  /*1070*/  @!P0 BRA `(.L_x_10) ;  /* 0xfffffff000608947 */ /* 0x000fea000383ffff */
.L_x_1:
[----:B------:R-:W-:Y:S05]  /*1080*/  BSYNC.RECONVERGENT B0 ;  /* 0x0000000000007941 */ /* 0x000fea0003800200 */
.L_x_0:
[----:B------:R-:W4:Y:S01]  /*1090*/  LDCU UR4, c[0x0][0x364] ;  /* 0x00006c80ff0477ac */ /* 0x000f220008000800 */
[----:B------:R-:W4:Y:S01]  /*10a0*/  LDC R5, c[0x0][0x374] ;  /* 0x0000dd00ff057b82 */ /* 0x000f220000000800 */
[----:B------:R-:W5:Y:S01]  /*10b0*/  LDCU UR5, c[0x0][0x394] ;  /* 0x00007280ff0577ac */ /* 0x000f620008000800 */
[----:B----4-:R-:W-:-:S05]  /*10c0*/  IMAD R2, R5, UR4, R2 ;  /* 0x0000000405027c24 */ /* 0x010fca000f8e0202 */
[----:B-----5:R-:W-:-:S13]  /*10d0*/  ISETP.GE.AND P0, PT, R2, UR5, PT ;  /* 0x0000000502007c0c */ /* 0x020fda000bf06270 */
[----:B------:R-:W-:Y:S05]  /*10e0*/  @!P0 BRA `(.L_x_11) ;  /* 0xfffffff000148947 */ /* 0x000fea000383ffff */
[----:B------:R-:W-:Y:S05]  /*10f0*/  EXIT ;  /* 0x000000000000794d */ /* 0x000fea0003800000 */
.L_x_12:
[----:B------:R-:W-:-:S00]  /*1100*/  BRA `(.L_x_12) ;  /* 0xfffffffc00fc7947 */ /* 0x000fc0000383ffff */
[----:B------:R-:W-:-:S00]  /*1110*/  NOP ;  /* 0x0000000000007918 */ /* 0x000fc00000000000 */
        /* <DEDUP_REMOVED lines=14> */
.L_x_13:


//--------------------- .nv.shared.reserved.0     --------------------------
	.section	.nv.shared.reserved.0,"aw",@nobits
	.weak		__nv_reservedSMEM_offset_0_alias
	.size		__nv_reservedSMEM_offset_0_alias, 0, 64
	.other		__nv_reservedSMEM_offset_0_alias,@"STO_CUDA_RESERVED_SHARED STV_DEFAULT"
__nv_reservedSMEM_offset_0_alias:
	.zero		0
	.zero		64


//--------------------- .nv.constant0._Z17compute_2d_kerneliiiiiidPdS_ --------------------------
	.section	.nv.constant0._Z17compute_2d_kerneliiiiiidPdS_,"a",@progbits
	.sectionflags	@""
	.align	4
.nv.constant0._Z17compute_2d_kerneliiiiiidPdS_:
	.zero		944


//--------------------- SYMBOLS --------------------------

	.type		.nv.reservedSmem.offset0,@object
	.size		.nv.reservedSmem.offset0,0x4
